	.headerflags	@"EF_CUDA_TEXMODE_UNIFIED EF_CUDA_64BIT_ADDRESS EF_CUDA_ACCELERATORS EF_CUDA_SM90 EF_CUDA_VIRTUAL_SM(EF_CUDA_SM90)"
	.elftype	@"ET_EXEC"


//--------------------- .nv.info                  --------------------------
	.section	.nv.info,"",@"SHT_CUDA_INFO"
	.align	4


	//----- nvinfo : EIATTR_REGCOUNT
	.align		4
        /*0000*/ 	.byte	0x04, 0x2f
        /*0002*/ 	.short	(.L_1 - .L_0)
	.align		4
.L_0:
        /*0004*/ 	.word	index@(triton_mm)
        /*0008*/ 	.word	0x0000003a


	//----- nvinfo : EIATTR_MIN_STACK_SIZE
	.align		4
.L_1:
        /*000c*/ 	.byte	0x04, 0x12
        /*000e*/ 	.short	(.L_3 - .L_2)
	.align		4
.L_2:
        /*0010*/ 	.word	index@(triton_mm)
        /*0014*/ 	.word	0x00000000


	//----- nvinfo : EIATTR_FRAME_SIZE
	.align		4
.L_3:
        /*0018*/ 	.byte	0x04, 0x11
        /*001a*/ 	.short	(.L_5 - .L_4)
	.align		4
.L_4:
        /*001c*/ 	.word	index@(triton_mm)
        /*0020*/ 	.word	0x00000000


	//----- nvinfo : EIATTR_MIN_STACK_SIZE
	.align		4
.L_5:
        /*0024*/ 	.byte	0x04, 0x12
        /*0026*/ 	.short	(.L_7 - .L_6)
	.align		4
.L_6:
        /*0028*/ 	.word	index@(triton_mm)
        /*002c*/ 	.word	0x00000000
.L_7:


//--------------------- .nv.info.triton_mm        --------------------------
	.section	.nv.info.triton_mm,"",@"SHT_CUDA_INFO"
	.sectionflags	@""
	.align	4


	//----- nvinfo : EIATTR_CUDA_API_VERSION
	.align		4
        /*0000*/ 	.byte	0x04, 0x37
        /*0002*/ 	.short	(.L_9 - .L_8)
.L_8:
        /*0004*/ 	.word	0x0000007c


	//----- nvinfo : EIATTR_KPARAM_INFO
	.align		4
.L_9:
        /*0008*/ 	.byte	0x04, 0x17
        /*000a*/ 	.short	(.L_11 - .L_10)
.L_10:
        /*000c*/ 	.word	0x00000000
        /*0010*/ 	.short	0x0002
        /*0012*/ 	.short	0x0010
        /*0014*/ 	.byte	0x00, 0xf0, 0x21, 0x00


	//----- nvinfo : EIATTR_KPARAM_INFO
	.align		4
.L_11:
        /*0018*/ 	.byte	0x04, 0x17
        /*001a*/ 	.short	(.L_13 - .L_12)
.L_12:
        /*001c*/ 	.word	0x00000000
        /*0020*/ 	.short	0x0001
        /*0022*/ 	.short	0x0008
        /*0024*/ 	.byte	0x00, 0xf0, 0x21, 0x00


	//----- nvinfo : EIATTR_KPARAM_INFO
	.align		4
.L_13:
        /*0028*/ 	.byte	0x04, 0x17
        /*002a*/ 	.short	(.L_15 - .L_14)
.L_14:
        /*002c*/ 	.word	0x00000000
        /*0030*/ 	.short	0x0000
        /*0032*/ 	.short	0x0000
        /*0034*/ 	.byte	0x00, 0xf0, 0x21, 0x00


	//----- nvinfo : EIATTR_SPARSE_MMA_MASK
	.align		4
.L_15:
        /*0038*/ 	.byte	0x03, 0x50
        /*003a*/ 	.short	0x0000


	//----- nvinfo : EIATTR_MAXREG_COUNT
	.align		4
        /*003c*/ 	.byte	0x03, 0x1b
        /*003e*/ 	.short	0x00ff


	//----- nvinfo : EIATTR_COOP_GROUP_MASK_REGIDS
	.align		4
        /*0040*/ 	.byte	0x04, 0x29
        /*0042*/ 	.short	(.L_17 - .L_16)


	//   ....[0]....
.L_16:
        /*0044*/ 	.word	0xffffffff


	//----- nvinfo : EIATTR_COOP_GROUP_INSTR_OFFSETS
	.align		4
.L_17:
        /*0048*/ 	.byte	0x04, 0x28
        /*004a*/ 	.short	(.L_19 - .L_18)


	//   ....[0]....
.L_18:
        /*004c*/ 	.word	0x00000830


	//----- nvinfo : EIATTR_EXIT_INSTR_OFFSETS
	.align		4
.L_19:
        /*0050*/ 	.byte	0x04, 0x1c
        /*0052*/ 	.short	(.L_21 - .L_20)


	//   ....[0]....
.L_20:
        /*0054*/ 	.word	0x00001030


	//   ....[1]....
        /*0058*/ 	.word	0x00001080


	//----- nvinfo : EIATTR_MAX_THREADS
	.align		4
.L_21:
        /*005c*/ 	.byte	0x04, 0x05
        /*005e*/ 	.short	(.L_23 - .L_22)
.L_22:
        /*0060*/ 	.word	0x00000080
        /*0064*/ 	.word	0x00000001
        /*0068*/ 	.word	0x00000001


	//----- nvinfo : EIATTR_CBANK_PARAM_SIZE
	.align		4
.L_23:
        /*006c*/ 	.byte	0x03, 0x19
        /*006e*/ 	.short	0x0018


	//----- nvinfo : EIATTR_PARAM_CBANK
	.align		4
        /*0070*/ 	.byte	0x04, 0x0a
        /*0072*/ 	.short	(.L_25 - .L_24)
	.align		4
.L_24:
        /*0074*/ 	.word	index@(.nv.constant0.triton_mm)
        /*0078*/ 	.short	0x0210
        /*007a*/ 	.short	0x0018


	//----- nvinfo : EIATTR_SW_WAR
	.align		4
.L_25:
        /*007c*/ 	.byte	0x04, 0x36
        /*007e*/ 	.short	(.L_27 - .L_26)
.L_26:
        /*0080*/ 	.word	0x00000008
.L_27:


//--------------------- .nv.callgraph             --------------------------
	.section	.nv.callgraph,"",@"SHT_CUDA_CALLGRAPH"
	.align	4
	.sectionentsize	8
	.align		4
        /*0000*/ 	.word	0x00000000
	.align		4
        /*0004*/ 	.word	0xffffffff
	.align		4
        /*0008*/ 	.word	0x00000000
	.align		4
        /*000c*/ 	.word	0xfffffffe
	.align		4
        /*0010*/ 	.word	0x00000000
	.align		4
        /*0014*/ 	.word	0xfffffffd
	.align		4
        /*0018*/ 	.word	0x00000000
	.align		4
        /*001c*/ 	.word	0xfffffffc


//--------------------- .text.triton_mm           --------------------------
	.section	.text.triton_mm,"ax",@progbits
	.sectionflags	@"SHF_BARRIERS=1"
	.align	128
        .global         triton_mm
        .type           triton_mm,@function
        .size           triton_mm,(.L_x_2 - triton_mm)
        .other          triton_mm,@"STO_CUDA_ENTRY STV_DEFAULT"
triton_mm:
.text.triton_mm:
[----:B------:R-:W1:Y:S01]  /*0000*/  LDC R1, c[0x0][0x28] ;  /* 0x00000a00ff017b82 */ /* 0x000e620000000800 */
[----:B------:R-:W2:Y:S01]  /*0010*/  S2R R9, SR_CTAID.X ;  /* 0x0000000000097919 */ /* 0x000ea20000002500 */
[----:B------:R-:W-:-:S06]  /*0020*/  IMAD.MOV.U32 R5, RZ, RZ, -0x8 ;  /* 0xfffffff8ff057424 */ /* 0x000fcc00078e00ff */
[----:B------:R-:W3:Y:S01]  /*0030*/  S2UR UR5, SR_CgaCtaId ;  /* 0x00000000000579c3 */ /* 0x000ee20000008800 */
[----:B------:R-:W-:Y:S01]  /*0040*/  UMOV UR4, 0x400 ;  /* 0x0000040000047882 */ /* 0x000fe20000000000 */
[----:B------:R-:W-:Y:S01]  /*0050*/  ULDC.64 UR16, c[0x0][0x208] ;  /* 0x0000820000107ab9 */ /* 0x000fe20000000a00 */
[----:B------:R-:W-:Y:S01]  /*0060*/  IMAD.MOV.U32 R22, RZ, RZ, RZ ;  /* 0x000000ffff167224 */ /* 0x000fe200078e00ff */
[----:B------:R-:W-:Y:S02]  /*0070*/  CS2R R24, SRZ ;  /* 0x0000000000187805 */ /* 0x000fe4000001ff00 */
[----:B------:R-:W-:Y:S02]  /*0080*/  CS2R R26, SRZ ;  /* 0x00000000001a7805 */ /* 0x000fe4000001ff00 */
[----:B------:R-:W-:Y:S02]  /*0090*/  CS2R R28, SRZ ;  /* 0x00000000001c7805 */ /* 0x000fe4000001ff00 */
[----:B------:R-:W-:-:S02]  /*00a0*/  CS2R R30, SRZ ;  /* 0x00000000001e7805 */ /* 0x000fc4000001ff00 */
[----:B------:R-:W-:Y:S02]  /*00b0*/  CS2R R34, SRZ ;  /* 0x0000000000227805 */ /* 0x000fe4000001ff00 */
[----:B------:R-:W-:Y:S02]  /*00c0*/  CS2R R36, SRZ ;  /* 0x0000000000247805 */ /* 0x000fe4000001ff00 */
        /* <DEDUP_REMOVED lines=8> */
[----:B------:R-:W-:Y:S01]  /*0150*/  CS2R R54, SRZ ;  /* 0x0000000000367805 */ /* 0x000fe2000001ff00 */
[----:B------:R-:W-:Y:S01]  /*0160*/  UMOV UR14, 0xffffffff ;  /* 0xffffffff000e7882 */ /* 0x000fe20000000000 */
[----:B---3--:R-:W-:-:S03]  /*0170*/  UPRMT UR5, UR5, 0x654, UR4 ;  /* 0x0000065405057896 */ /* 0x008fc60008000004 */
[----:B------:R-:W-:Y:S01]  /*0180*/  UMOV UR4, URZ ;  /* 0x0000003f00047c82 */ /* 0x000fe20008000000 */
[----:B--2---:R-:W-:-:S05]  /*0190*/  IMAD.HI R0, R9, 0x2aaaaaab, RZ ;  /* 0x2aaaaaab09007827 */ /* 0x004fca00078e02ff */
[----:B------:R-:W-:-:S04]  /*01a0*/  SHF.R.U32.HI R3, RZ, 0x1f, R0 ;  /* 0x0000001fff037819 */ /* 0x000fc80000011600 */
[----:B------:R-:W-:-:S05]  /*01b0*/  LEA.HI.SX32 R4, R0, R3, 0x18 ;  /* 0x0000000300047211 */ /* 0x000fca00078fc2ff */
[C---:B------:R-:W-:Y:S02]  /*01c0*/  IMAD R0, R4.reuse, R5, 0x40 ;  /* 0x0000004004007424 */ /* 0x040fe400078e0205 */
[----:B------:R-:W-:-:S03]  /*01d0*/  IMAD R6, R4, -0x600, R9 ;  /* 0xfffffa0004067824 */ /* 0x000fc600078e0209 */
[----:B------:R-:W-:Y:S02]  /*01e0*/  VIMNMX R5, R0, 0x8, PT ;  /* 0x0000000800057848 */ /* 0x000fe40003fe0100 */
[----:B------:R-:W-:Y:S02]  /*01f0*/  IABS R12, R6 ;  /* 0x00000006000c7213 */ /* 0x000fe40000000000 */
[-C--:B------:R-:W-:Y:S02]  /*0200*/  IABS R11, R5.reuse ;  /* 0x00000005000b7213 */ /* 0x080fe40000000000 */
[-C--:B------:R-:W-:Y:S02]  /*0210*/  IABS R10, R5.reuse ;  /* 0x00000005000a7213 */ /* 0x080fe40000000000 */
[----:B------:R-:W2:Y:S01]  /*0220*/  I2F.RP R0, R11 ;  /* 0x0000000b00007306 */ /* 0x000ea20000209400 */
[----:B------:R-:W-:Y:S02]  /*0230*/  LOP3.LUT R6, R6, R5, RZ, 0x3c, !PT ;  /* 0x0000000506067212 */ /* 0x000fe400078e3cff */
[----:B------:R-:W-:-:S02]  /*0240*/  IMAD.MOV R10, RZ, RZ, -R10 ;  /* 0x000000ffff0a7224 */ /* 0x000fc400078e0a0a */
[----:B------:R-:W-:-:S03]  /*0250*/  ISETP.GE.AND P0, PT, R6, RZ, PT ;  /* 0x000000ff0600720c */ /* 0x000fc60003f06270 */
[----:B--2---:R-:W2:Y:S02]  /*0260*/  MUFU.RCP R0, R0 ;  /* 0x0000000000007308 */ /* 0x004ea40000001000 */
[----:B--2---:R-:W-:Y:S02]  /*0270*/  VIADD R2, R0, 0xffffffe ;  /* 0x0ffffffe00027836 */ /* 0x004fe40000000000 */
[----:B------:R-:W2:Y:S04]  /*0280*/  S2R R0, SR_TID.X ;  /* 0x0000000000007919 */ /* 0x000ea80000002100 */
[----:B------:R3:W4:Y:S02]  /*0290*/  F2I.FTZ.U32.TRUNC.NTZ R3, R2 ;  /* 0x0000000200037305 */ /* 0x000724000021f000 */
[----:B---3--:R-:W-:-:S02]  /*02a0*/  IMAD.MOV.U32 R2, RZ, RZ, RZ ;  /* 0x000000ffff027224 */ /* 0x008fc400078e00ff */
[----:B----4-:R-:W-:-:S04]  /*02b0*/  IMAD.MOV R8, RZ, RZ, -R3 ;  /* 0x000000ffff087224 */ /* 0x010fc800078e0a03 */
[----:B------:R-:W-:Y:S02]  /*02c0*/  IMAD R7, R8, R11, RZ ;  /* 0x0000000b08077224 */ /* 0x000fe400078e02ff */
[----:B------:R-:W-:Y:S02]  /*02d0*/  IMAD.MOV.U32 R8, RZ, RZ, R12 ;  /* 0x000000ffff087224 */ /* 0x000fe400078e000c */
[----:B------:R-:W-:Y:S01]  /*02e0*/  IMAD.HI.U32 R3, R3, R7, R2 ;  /* 0x0000000703037227 */ /* 0x000fe200078e0002 */
[----:B------:R-:W-:-:S05]  /*02f0*/  IABS R2, R9 ;  /* 0x0000000900027213 */ /* 0x000fca0000000000 */
[----:B------:R-:W-:-:S04]  /*0300*/  IMAD.HI.U32 R7, R3, R8, RZ ;  /* 0x0000000803077227 */ /* 0x000fc800078e00ff */
[----:B------:R-:W-:Y:S02]  /*0310*/  IMAD R8, R7, R10, R8 ;  /* 0x0000000a07087224 */ /* 0x000fe400078e0208 */
[----:B------:R-:W-:-:S03]  /*0320*/  IMAD.HI.U32 R3, R3, R2, RZ ;  /* 0x0000000203037227 */ /* 0x000fc600078e00ff */
[----:B------:R-:W-:Y:S01]  /*0330*/  ISETP.GT.U32.AND P3, PT, R11, R8, PT ;  /* 0x000000080b00720c */ /* 0x000fe20003f64070 */
[----:B------:R-:W-:-:S05]  /*0340*/  IMAD R2, R3, R10, R2 ;  /* 0x0000000a03027224 */ /* 0x000fca00078e0202 */
[----:B------:R-:W-:-:S07]  /*0350*/  ISETP.GT.U32.AND P2, PT, R11, R2, PT ;  /* 0x000000020b00720c */ /* 0x000fce0003f44070 */
[----:B------:R-:W-:Y:S02]  /*0360*/  @!P3 IMAD.IADD R8, R8, 0x1, -R11 ;  /* 0x000000010808b824 */ /* 0x000fe400078e0a0b */
[----:B------:R-:W-:-:S03]  /*0370*/  @!P3 VIADD R7, R7, 0x1 ;  /* 0x000000010707b836 */ /* 0x000fc60000000000 */
[----:B------:R-:W-:Y:S01]  /*0380*/  ISETP.GE.U32.AND P1, PT, R8, R11, PT ;  /* 0x0000000b0800720c */ /* 0x000fe20003f26070 */
[----:B------:R-:W-:Y:S01]  /*0390*/  @!P2 IMAD.IADD R2, R2, 0x1, -R11 ;  /* 0x000000010202a824 */ /* 0x000fe200078e0a0b */
[----:B--2---:R-:W-:-:S04]  /*03a0*/  SHF.R.U32.HI R8, RZ, 0x2, R0 ;  /* 0x00000002ff087819 */ /* 0x004fc80000011600 */
[----:B------:R-:W-:Y:S02]  /*03b0*/  ISETP.GT.U32.AND P2, PT, R11, R2, PT ;  /* 0x000000020b00720c */ /* 0x000fe40003f44070 */
[----:B------:R-:W-:-:S05]  /*03c0*/  SGXT.U32 R8, R8, 0x5 ;  /* 0x000000050808781a */ /* 0x000fca0000000000 */
[----:B------:R-:W-:Y:S01]  /*03d0*/  @P1 VIADD R7, R7, 0x1 ;  /* 0x0000000107071836 */ /* 0x000fe20000000000 */
[----:B------:R-:W-:Y:S02]  /*03e0*/  ISETP.NE.AND P1, PT, R5, RZ, PT ;  /* 0x000000ff0500720c */ /* 0x000fe40003f25270 */
[----:B------:R-:W-:Y:S01]  /*03f0*/  LOP3.LUT R5, RZ, R5, RZ, 0x33, !PT ;  /* 0x00000005ff057212 */ /* 0x000fe200078e33ff */
[----:B------:R-:W-:Y:S01]  /*0400*/  @!P0 IMAD.MOV R7, RZ, RZ, -R7 ;  /* 0x000000ffff078224 */ /* 0x000fe200078e0a07 */
[----:B------:R-:W-:Y:S01]  /*0410*/  ISETP.GE.AND P0, PT, R9, RZ, PT ;  /* 0x000000ff0900720c */ /* 0x000fe20003f06270 */
[----:B------:R-:W-:Y:S01]  /*0420*/  @!P2 IMAD.IADD R2, R2, 0x1, -R11 ;  /* 0x000000010202a824 */ /* 0x000fe200078e0a0b */
[----:B------:R-:W-:Y:S01]  /*0430*/  LOP3.LUT R9, R8, 0x20, RZ, 0xfc, !PT ;  /* 0x0000002008097812 */ /* 0x000fe200078efcff */
[----:B------:R-:W2:Y:S01]  /*0440*/  LDC.64 R10, c[0x0][0x210] ;  /* 0x00008400ff0a7b82 */ /* 0x000ea20000000a00 */
[----:B------:R-:W-:-:S05]  /*0450*/  SEL R3, R5, R7, !P1 ;  /* 0x0000000705037207 */ /* 0x000fca0004800000 */
[----:B------:R-:W-:-:S04]  /*0460*/  IMAD.SHL.U32 R3, R3, 0x40, RZ ;  /* 0x0000004003037824 */ /* 0x000fc800078e00ff */
[----:B------:R-:W-:Y:S01]  /*0470*/  @!P0 IMAD.MOV R2, RZ, RZ, -R2 ;  /* 0x000000ffff028224 */ /* 0x000fe200078e0a02 */
[----:B------:R-:W-:Y:S02]  /*0480*/  LOP3.LUT R14, R3, R8, RZ, 0xfc, !PT ;  /* 0x00000008030e7212 */ /* 0x000fe400078efcff */
[----:B------:R-:W-:Y:S02]  /*0490*/  LOP3.LUT R15, R3, 0x20, R8, 0xfe, !PT ;  /* 0x00000020030f7812 */ /* 0x000fe400078efe08 */
[----:B------:R-:W-:Y:S01]  /*04a0*/  SEL R5, R5, R2, !P1 ;  /* 0x0000000205057207 */ /* 0x000fe20004800000 */
[----:B------:R-:W-:-:S04]  /*04b0*/  IMAD.HI R6, R14, 0x2aaaaaab, RZ ;  /* 0x2aaaaaab0e067827 */ /* 0x000fc800078e02ff */
[----:B------:R-:W-:Y:S01]  /*04c0*/  IMAD R5, R4, 0x8, R5 ;  /* 0x0000000804057824 */ /* 0x000fe200078e0205 */
[----:B------:R-:W-:Y:S01]  /*04d0*/  SHF.R.U32.HI R7, RZ, 0x1f, R6 ;  /* 0x0000001fff077819 */ /* 0x000fe20000011606 */
[----:B------:R-:W-:Y:S02]  /*04e0*/  IMAD.SHL.U32 R4, R0, 0x8, RZ ;  /* 0x0000000800047824 */ /* 0x000fe400078e00ff */
[----:B------:R-:W-:Y:S01]  /*04f0*/  IMAD.SHL.U32 R2, R5, 0x40, RZ ;  /* 0x0000004005027824 */ /* 0x000fe200078e00ff */
[----:B------:R-:W-:Y:S01]  /*0500*/  SHF.R.S32.HI R16, RZ, 0x19, R5 ;  /* 0x00000019ff107819 */ /* 0x000fe20000011405 */
[----:B------:R-:W-:Y:S01]  /*0510*/  IMAD.HI R18, R15, 0x2aaaaaab, RZ ;  /* 0x2aaaaaab0f127827 */ /* 0x000fe200078e02ff */
[----:B------:R-:W-:Y:S02]  /*0520*/  LEA.HI R19, R6, R7, RZ, 0x15 ;  /* 0x0000000706137211 */ /* 0x000fe400078fa8ff */
[----:B------:R-:W3:Y:S01]  /*0530*/  LDC.64 R6, c[0x0][0x218] ;  /* 0x00008600ff067b82 */ /* 0x000ee20000000a00 */
[----:B------:R-:W-:-:S02]  /*0540*/  SGXT R16, R16, 0x1 ;  /* 0x000000011010781a */ /* 0x000fc40000000200 */
[----:B------:R-:W-:Y:S01]  /*0550*/  LOP3.LUT R12, R2, R8, RZ, 0xfc, !PT ;  /* 0x00000008020c7212 */ /* 0x000fe200078efcff */
[----:B------:R-:W-:Y:S01]  /*0560*/  IMAD R14, R19, -0x3000, R14 ;  /* 0xffffd000130e7824 */ /* 0x000fe200078e020e */
[----:B------:R-:W-:Y:S02]  /*0570*/  LOP3.LUT R13, R2, 0x20, R8, 0xfe, !PT ;  /* 0x00000020020d7812 */ /* 0x000fe400078efe08 */
[C---:B------:R-:W-:Y:S02]  /*0580*/  LEA.HI R17, R16.reuse, R12, RZ, 0xc ;  /* 0x0000000c10117211 */ /* 0x040fe400078f60ff */
[----:B------:R-:W-:Y:S02]  /*0590*/  LOP3.LUT R20, R4, 0x18, R0, 0x48, !PT ;  /* 0x0000001804147812 */ /* 0x000fe400078e4800 */
[----:B------:R-:W-:Y:S02]  /*05a0*/  LEA.HI R16, R16, R13, RZ, 0xc ;  /* 0x0000000d10107211 */ /* 0x000fe400078f60ff */
[----:B------:R-:W-:Y:S01]  /*05b0*/  SHF.R.U32.HI R21, RZ, 0x1f, R18 ;  /* 0x0000001fff157819 */ /* 0x000fe20000011612 */
[--C-:B------:R-:W-:Y:S01]  /*05c0*/  IMAD R5, R8, 0x20, R20.reuse ;  /* 0x0000002008057824 */ /* 0x100fe200078e0214 */
[----:B------:R-:W-:Y:S01]  /*05d0*/  LOP3.LUT R17, R17, 0x3ff000, RZ, 0xc0, !PT ;  /* 0x003ff00011117812 */ /* 0x000fe200078ec0ff */
[----:B------:R-:W-:Y:S01]  /*05e0*/  IMAD R8, R9, 0x20, R20 ;  /* 0x0000002009087824 */ /* 0x000fe200078e0214 */
[----:B------:R-:W-:-:S02]  /*05f0*/  LOP3.LUT R16, R16, 0x3ff000, RZ, 0xc0, !PT ;  /* 0x003ff00010107812 */ /* 0x000fc400078ec0ff */
[----:B------:R-:W-:Y:S01]  /*0600*/  LEA.HI R18, R18, R21, RZ, 0x15 ;  /* 0x0000001512127211 */ /* 0x000fe200078fa8ff */
[----:B------:R-:W-:Y:S01]  /*0610*/  IMAD.IADD R12, R12, 0x1, -R17 ;  /* 0x000000010c0c7824 */ /* 0x000fe200078e0a11 */
[----:B------:R-:W-:Y:S01]  /*0620*/  LOP3.LUT R9, R4, 0x18, RZ, 0xc0, !PT ;  /* 0x0000001804097812 */ /* 0x000fe200078ec0ff */
[----:B------:R-:W-:Y:S01]  /*0630*/  IMAD.IADD R16, R13, 0x1, -R16 ;  /* 0x000000010d107824 */ /* 0x000fe200078e0a10 */
[----:B------:R-:W-:Y:S01]  /*0640*/  LEA R23, R5, UR5, 0x1 ;  /* 0x0000000505177c11 */ /* 0x000fe2000f8e08ff */
[----:B------:R-:W-:Y:S01]  /*0650*/  IMAD R18, R18, -0x3000, R15 ;  /* 0xffffd00012127824 */ /* 0x000fe200078e020f */
[----:B------:R-:W-:Y:S01]  /*0660*/  LEA R33, R8, UR5, 0x1 ;  /* 0x0000000508217c11 */ /* 0x000fe2000f8e08ff */
[--C-:B------:R-:W-:Y:S02]  /*0670*/  IMAD R17, R12, 0xc00, R9.reuse ;  /* 0x00000c000c117824 */ /* 0x100fe400078e0209 */
[--C-:B------:R-:W-:Y:S02]  /*0680*/  IMAD R19, R16, 0xc00, R9.reuse ;  /* 0x00000c0010137824 */ /* 0x100fe400078e0209 */
[----:B------:R-:W-:-:S02]  /*0690*/  IMAD R21, R14, 0xc00, R9 ;  /* 0x00000c000e157824 */ /* 0x000fc400078e0209 */
[----:B------:R-:W-:Y:S02]  /*06a0*/  IMAD R9, R18, 0xc00, R9 ;  /* 0x00000c0012097824 */ /* 0x000fe400078e0209 */
[----:B--2---:R-:W-:-:S04]  /*06b0*/  IMAD.WIDE R16, R17, 0x2, R10 ;  /* 0x0000000211107825 */ /* 0x004fc800078e020a */
[----:B------:R-:W-:Y:S01]  /*06c0*/  IMAD.WIDE R18, R19, 0x2, R10 ;  /* 0x0000000213127825 */ /* 0x000fe200078e020a */
[----:B------:R-:W-:Y:S01]  /*06d0*/  @!PT LDS RZ, [RZ] ;  /* 0x00000000fffff984 */ /* 0x000fe20000000800 */
[----:B------:R-:W-:Y:S01]  /*06e0*/  @!PT LDS RZ, [RZ] ;  /* 0x00000000fffff984 */ /* 0x000fe20000000800 */
[----:B------:R-:W-:Y:S01]  /*06f0*/  @!PT LDS RZ, [RZ] ;  /* 0x00000000fffff984 */ /* 0x000fe20000000800 */
[----:B------:R2:W-:Y:S01]  /*0700*/  LDGSTS.E.BYPASS.128 [R23], desc[UR16][R16.64] ;  /* 0x0000000010177fae */ /* 0x0005e2000b901c50 */
[----:B------:R-:W-:Y:S02]  /*0710*/  IADD3 R10, P2, R16, 0x40, RZ ;  /* 0x00000040100a7810 */ /* 0x000fe40007f5e0ff */
[--C-:B---3--:R-:W-:Y:S01]  /*0720*/  IMAD.WIDE R20, R21, 0x2, R6.reuse ;  /* 0x0000000215147825 */ /* 0x108fe200078e0206 */
[----:B------:R3:W-:Y:S01]  /*0730*/  LDGSTS.E.BYPASS.128 [R33], desc[UR16][R18.64] ;  /* 0x0000000012217fae */ /* 0x0007e2000b901c50 */
[----:B------:R-:W-:Y:S02]  /*0740*/  IADD3 R11, P0, R18, 0x40, RZ ;  /* 0x00000040120b7810 */ /* 0x000fe40007f1e0ff */
[----:B------:R-:W-:Y:S01]  /*0750*/  IMAD.WIDE R6, R9, 0x2, R6 ;  /* 0x0000000209067825 */ /* 0x000fe200078e0206 */
[----:B------:R-:W0:Y:S01]  /*0760*/  LDGDEPBAR ;  /* 0x00000000000079af */ /* 0x000e220000000000 */
[----:B------:R-:W-:-:S02]  /*0770*/  IADD3 R9, P1, R20, 0x40, RZ ;  /* 0x0000004014097810 */ /* 0x000fc40007f3e0ff */
[----:B------:R-:W-:Y:S01]  /*0780*/  IMAD.X R12, RZ, RZ, R19, P0 ;  /* 0x000000ffff0c7224 */ /* 0x000fe200000e0613 */
[----:B------:R-:W-:Y:S01]  /*0790*/  LDGSTS.E.BYPASS.128 [R23+0x2000], desc[UR16][R20.64] ;  /* 0x0200000014177fae */ /* 0x000fe2000b901c50 */
[----:B------:R-:W-:Y:S01]  /*07a0*/  IMAD.X R15, RZ, RZ, R17, P2 ;  /* 0x000000ffff0f7224 */ /* 0x000fe200010e0611 */
[----:B------:R-:W-:Y:S01]  /*07b0*/  IADD3 R13, P0, R6, 0x40, RZ ;  /* 0x00000040060d7810 */ /* 0x000fe20007f1e0ff */
[----:B------:R-:W-:Y:S01]  /*07c0*/  IMAD.X R14, RZ, RZ, R21, P1 ;  /* 0x000000ffff0e7224 */ /* 0x000fe200008e0615 */
[----:B------:R4:W-:Y:S01]  /*07d0*/  LDGSTS.E.BYPASS.128 [R33+0x2000], desc[UR16][R6.64] ;  /* 0x0200000006217fae */ /* 0x0009e2000b901c50 */
[----:B--2---:R-:W-:Y:S02]  /*07e0*/  SHF.R.U32.HI R17, RZ, 0x5, R0 ;  /* 0x00000005ff117819 */ /* 0x004fe40000011600 */
[----:B------:R-:W-:Y:S01]  /*07f0*/  IMAD.X R16, RZ, RZ, R7, P0 ;  /* 0x000000ffff107224 */ /* 0x000fe200000e0607 */
[----:B------:R-:W0:Y:S01]  /*0800*/  LDGDEPBAR ;  /* 0x00000000000079af */ /* 0x000e220000000000 */
[----:B---3--:R-:W-:-:S02]  /*0810*/  LOP3.LUT R18, R17, 0x7fffffc, RZ, 0xc0, !PT ;  /* 0x07fffffc11127812 */ /* 0x008fc400078ec0ff */
[----:B-1--4-:R-:W-:-:S07]  /*0820*/  CS2R R32, SRZ ;  /* 0x0000000000207805 */ /* 0x012fce000001ff00 */
.L_x_0:
[----:B-1----:R-:W1:Y:S01]  /*0830*/  SHFL.IDX PT, R6, R18, RZ, 0x1f ;  /* 0x00001fff12067589 */ /* 0x002e6200000e0000 */
[----:B------:R-:W-:Y:S01]  /*0840*/  UIADD3 UR14, UR14, 0x1, URZ ;  /* 0x000000010e0e7890 */ /* 0x000fe2000fffe03f */
[----:B------:R-:W-:-:S04]  /*0850*/  DEPBAR.LE SB0, 0x0 ;  /* 0x000080000000791a */ /* 0x000fc80000000000 */
[----:B------:R-:W-:Y:S01]  /*0860*/  UISETP.GE.AND UP0, UPT, UR14, 0x2, UPT ;  /* 0x000000020e00788c */ /* 0x000fe2000bf06270 */
[----:B------:R-:W-:Y:S01]  /*0870*/  BAR.SYNC.DEFER_BLOCKING 0x0 ;  /* 0x0000000000007b1d */ /* 0x000fe20000010000 */
[----:B------:R-:W-:Y:S01]  /*0880*/  UIADD3 UR4, UR4, 0x1, URZ ;  /* 0x0000000104047890 */ /* 0x000fe2000fffe03f */
[C---:B------:R-:W-:Y:S01]  /*0890*/  ISETP.GE.U32.AND P0, PT, R22.reuse, 0xbe0, PT ;  /* 0x00000be01600780c */ /* 0x040fe20003f06070 */
[----:B------:R-:W-:Y:S01]  /*08a0*/  USEL UR14, UR14, URZ, !UP0 ;  /* 0x0000003f0e0e7287 */ /* 0x000fe2000c000000 */
[----:B------:R-:W-:Y:S02]  /*08b0*/  IMAD.MOV.U32 R7, RZ, RZ, R15 ;  /* 0x000000ffff077224 */ /* 0x000fe400078e000f */
[----:B------:R-:W-:Y:S01]  /*08c0*/  UMOV UR11, 0x80000020 ;  /* 0x80000020000b7882 */ /* 0x000fe20000000000 */
[----:B------:R-:W-:Y:S01]  /*08d0*/  VIADD R22, R22, 0x20 ;  /* 0x0000002016167836 */ /* 0x000fe20000000000 */
[----:B-1----:R-:W-:Y:S01]  /*08e0*/  R2UR UR6, R6 ;  /* 0x00000000060672ca */ /* 0x002fe200000e0000 */
[----:B------:R-:W-:Y:S01]  /*08f0*/  IMAD.MOV.U32 R6, RZ, RZ, R10 ;  /* 0x000000ffff067224 */ /* 0x000fe200078e000a */
[----:B------:R-:W-:Y:S01]  /*0900*/  IADD3 R10, P4, R10, 0x40, RZ ;  /* 0x000000400a0a7810 */ /* 0x000fe20007f9e0ff */
[----:B------:R-:W-:-:S04]  /*0910*/  WARPGROUP.ARRIVE ;  /* 0x00000000000079c5 */ /* 0x000fc80000000000 */
[----:B------:R-:W-:-:S06]  /*0920*/  IMAD.X R15, RZ, RZ, R15, P4 ;  /* 0x000000ffff0f7224 */ /* 0x000fcc00020e060f */
[----:B------:R-:W-:Y:S02]  /*0930*/  USHF.L.U32 UR7, UR6, 0x6, URZ ;  /* 0x0000000606077899 */ /* 0x000fe4000800063f */
[----:B------:R-:W-:Y:S02]  /*0940*/  ULEA UR6, UR14, UR5, 0xc ;  /* 0x000000050e067291 */ /* 0x000fe4000f8e603f */
[----:B------:R-:W-:Y:S02]  /*0950*/  ULOP3.LUT UR7, UR7, 0xc0, URZ, 0xc0, !UPT ;  /* 0x000000c007077892 */ /* 0x000fe4000f8ec03f */
[----:B------:R-:W-:Y:S02]  /*0960*/  USHF.R.U32.HI UR8, URZ, 0x4, UR6 ;  /* 0x000000043f087899 */ /* 0x000fe40008011606 */
[----:B------:R-:W-:Y:S02]  /*0970*/  UIADD3 UR6, UR6, 0x2000, URZ ;  /* 0x0000200006067890 */ /* 0x000fe4000fffe03f */
[----:B------:R-:W-:-:S02]  /*0980*/  ULOP3.LUT UR8, UR8, 0x3fff, URZ, 0xc0, !UPT ;  /* 0x00003fff08087892 */ /* 0x000fc4000f8ec03f */
[----:B------:R-:W-:Y:S02]  /*0990*/  USHF.R.U32.HI UR6, URZ, 0x4, UR6 ;  /* 0x000000043f067899 */ /* 0x000fe40008011606 */
[----:B------:R-:W-:Y:S02]  /*09a0*/  UIADD3 UR12, UP0, UR7, UR8, URZ ;  /* 0x00000008070c7290 */ /* 0x000fe4000ff1e03f */
[----:B------:R-:W-:Y:S02]  /*09b0*/  ULOP3.LUT UR6, UR6, 0x3fff, URZ, 0xc0, !UPT ;  /* 0x00003fff06067892 */ /* 0x000fe4000f8ec03f */
[----:B------:R-:W-:Y:S02]  /*09c0*/  UIADD3.X UR13, URZ, URZ, URZ, UP0, !UPT ;  /* 0x0000003f3f0d7290 */ /* 0x000fe400087fe43f */
[----:B------:R-:W-:Y:S02]  /*09d0*/  ULOP3.LUT UR10, UR6, 0x1000000, URZ, 0xfc, !UPT ;  /* 0x01000000060a7892 */ /* 0x000fe4000f8efc3f */
[----:B------:R-:W-:-:S02]  /*09e0*/  ULOP3.LUT UR8, UR12, 0x1000000, URZ, 0xfc, !UPT ;  /* 0x010000000c087892 */ /* 0x000fc4000f8efc3f */
[----:B------:R-:W-:Y:S01]  /*09f0*/  ULOP3.LUT UR9, UR13, 0x80000020, URZ, 0xfc, !UPT ;  /* 0x800000200d097892 */ /* 0x000fe2000f8efc3f */
[----:B------:R-:W-:Y:S01]  /*0a00*/  UMOV UR7, URZ ;  /* 0x0000003f00077c82 */ /* 0x000fe20008000000 */
[----:B------:R-:W-:-:S04]  /*0a10*/  UISETP.GE.AND UP0, UPT, UR4, 0x2, UPT ;  /* 0x000000020400788c */ /* 0x000fc8000bf06270 */
[----:B------:R-:W-:-:S03]  /*0a20*/  USEL UR4, UR4, URZ, !UP0 ;  /* 0x0000003f04047287 */ /* 0x000fc6000c000000 */
[----:B------:R-:W-:Y:S01]  /*0a30*/  HGMMA.64x64x16.F32.BF16 R24, gdesc[UR8], R24 ;  /* 0x00e00000081879f0 */ /* 0x000fe20008701818 */
[----:B------:R-:W-:Y:S01]  /*0a40*/  UMOV UR8, 0x1000002 ;  /* 0x0100000200087882 */ /* 0x000fe20000000000 */
[----:B------:R-:W-:Y:S02]  /*0a50*/  UMOV UR9, 0x80000020 ;  /* 0x8000002000097882 */ /* 0x000fe40000000000 */
[----:B------:R-:W-:Y:S02]  /*0a60*/  UIADD3.64 UR10, UR6, UR8, URZ ;  /* 0x00000008060a7297 */ /* 0x000fe4000fffe03f */
[----:B------:R-:W-:Y:S02]  /*0a70*/  UIADD3.64 UR8, UR12, UR8, URZ ;  /* 0x000000080c087297 */ /* 0x000fe4000fffe03f */
[----:B------:R-:W-:-:S06]  /*0a80*/  ULEA UR6, UR4, UR5, 0xc ;  /* 0x0000000504067291 */ /* 0x000fcc000f8e603f */
[----:B------:R-:W-:Y:S02]  /*0a90*/  LEA R19, R5, UR6, 0x1 ;  /* 0x0000000605137c11 */ /* 0x000fe4000f8e08ff */
[----:B------:R-:W-:Y:S01]  /*0aa0*/  LEA R21, R8, UR6, 0x1 ;  /* 0x0000000608157c11 */ /* 0x000fe2000f8e08ff */
[----:B------:R-:W-:Y:S03]  /*0ab0*/  HGMMA.64x64x16.F32.BF16 R24, gdesc[UR8], R24, gsb0 ;  /* 0x00e00000081879f0 */ /* 0x000fe60008001818 */
[----:B------:R-:W-:Y:S02]  /*0ac0*/  WARPGROUP.DEPBAR.LE gsb0, 0x1 ;  /* 0x00008000000079c5 */ /* 0x000fe40000010100 */
[----:B------:R-:W-:Y:S06]  /*0ad0*/  BAR.SYNC.DEFER_BLOCKING 0x0 ;  /* 0x0000000000007b1d */ /* 0x000fec0000010000 */
[----:B------:R-:W-:Y:S01]  /*0ae0*/  @!PT LDS RZ, [RZ] ;  /* 0x00000000fffff984 */ /* 0x000fe20000000800 */
[----:B------:R-:W-:Y:S01]  /*0af0*/  @!PT LDS RZ, [RZ] ;  /* 0x00000000fffff984 */ /* 0x000fe20000000800 */
[----:B------:R-:W-:Y:S01]  /*0b00*/  @!PT LDS RZ, [RZ] ;  /* 0x00000000fffff984 */ /* 0x000fe20000000800 */
[----:B------:R1:W-:Y:S02]  /*0b10*/  LDGSTS.E.BYPASS.128 [R19], desc[UR16][R6.64], !P0 ;  /* 0x0000000006137fae */ /* 0x0003e4000c101c50 */
[----:B-1----:R-:W-:Y:S01]  /*0b20*/  IMAD.MOV.U32 R6, RZ, RZ, R11 ;  /* 0x000000ffff067224 */ /* 0x002fe200078e000b */
[----:B------:R-:W-:Y:S01]  /*0b30*/  IADD3 R11, P3, R11, 0x40, RZ ;  /* 0x000000400b0b7810 */ /* 0x000fe20007f7e0ff */
[----:B------:R-:W-:-:S04]  /*0b40*/  IMAD.MOV.U32 R7, RZ, RZ, R12 ;  /* 0x000000ffff077224 */ /* 0x000fc800078e000c */
[----:B------:R-:W-:Y:S01]  /*0b50*/  IMAD.X R12, RZ, RZ, R12, P3 ;  /* 0x000000ffff0c7224 */ /* 0x000fe200018e060c */
[----:B------:R1:W-:Y:S04]  /*0b60*/  LDGSTS.E.BYPASS.128 [R21], desc[UR16][R6.64], !P0 ;  /* 0x0000000006157fae */ /* 0x0003e8000c101c50 */
[----:B------:R-:W0:Y:S01]  /*0b70*/  LDGDEPBAR ;  /* 0x00000000000079af */ /* 0x000e220000000000 */
[----:B-1----:R-:W-:Y:S01]  /*0b80*/  IMAD.MOV.U32 R6, RZ, RZ, R9 ;  /* 0x000000ffff067224 */ /* 0x002fe200078e0009 */
[----:B------:R-:W-:Y:S01]  /*0b90*/  IADD3 R9, P2, R9, 0x40, RZ ;  /* 0x0000004009097810 */ /* 0x000fe20007f5e0ff */
[----:B------:R-:W-:-:S04]  /*0ba0*/  IMAD.MOV.U32 R7, RZ, RZ, R14 ;  /* 0x000000ffff077224 */ /* 0x000fc800078e000e */
[----:B------:R-:W-:Y:S01]  /*0bb0*/  IMAD.X R14, RZ, RZ, R14, P2 ;  /* 0x000000ffff0e7224 */ /* 0x000fe200010e060e */
[----:B------:R1:W-:Y:S02]  /*0bc0*/  LDGSTS.E.BYPASS.128 [R19+0x2000], desc[UR16][R6.64], !P0 ;  /* 0x0200000006137fae */ /* 0x0003e4000c101c50 */
[----:B-1----:R-:W-:Y:S01]  /*0bd0*/  IMAD.MOV.U32 R6, RZ, RZ, R13 ;  /* 0x000000ffff067224 */ /* 0x002fe200078e000d */
[----:B------:R-:W-:Y:S01]  /*0be0*/  IADD3 R13, P1, R13, 0x40, RZ ;  /* 0x000000400d0d7810 */ /* 0x000fe20007f3e0ff */
[----:B------:R-:W-:-:S04]  /*0bf0*/  IMAD.MOV.U32 R7, RZ, RZ, R16 ;  /* 0x000000ffff077224 */ /* 0x000fc800078e0010 */
[----:B------:R-:W-:Y:S01]  /*0c00*/  IMAD.X R16, RZ, RZ, R16, P1 ;  /* 0x000000ffff107224 */ /* 0x000fe200008e0610 */
[----:B------:R1:W-:Y:S04]  /*0c10*/  LDGSTS.E.BYPASS.128 [R21+0x2000], desc[UR16][R6.64], !P0 ;  /* 0x0200000006157fae */ /* 0x0003e8000c101c50 */
[----:B------:R-:W0:Y:S01]  /*0c20*/  LDGDEPBAR ;  /* 0x00000000000079af */ /* 0x000e220000000000 */
[----:B------:R-:W-:Y:S05]  /*0c30*/  @!P0 BRA `(.L_x_0) ;  /* 0xfffffff800fc8947 */ /* 0x000fea000383ffff */
[----:B------:R-:W-:Y:S02]  /*0c40*/  WARPGROUP.DEPBAR.LE gsb0, 0x0 ;  /* 0x00008000000079c5 */ /* 0x000fe40000010000 */
[----:B------:R-:W-:-:S04]  /*0c50*/  DEPBAR.LE SB0, 0x0 ;  /* 0x000080000000791a */ /* 0x000fc80000000000 */
[----:B------:R-:W-:Y:S02]  /*0c60*/  SHF.R.U32.HI R5, RZ, 0x1, R0 ;  /* 0x00000001ff057819 */ /* 0x000fe40000011600 */
[----:B-1----:R-:W-:Y:S02]  /*0c70*/  LOP3.LUT R6, R0, 0xf, RZ, 0xc0, !PT ;  /* 0x0000000f00067812 */ /* 0x002fe400078ec0ff */
[----:B------:R-:W-:Y:S02]  /*0c80*/  LOP3.LUT R7, R5, 0x8, RZ, 0xc0, !PT ;  /* 0x0000000805077812 */ /* 0x000fe400078ec0ff */
[----:B------:R-:W-:Y:S02]  /*0c90*/  LOP3.LUT R17, R17, 0x3, RZ, 0xc0, !PT ;  /* 0x0000000311117812 */ /* 0x000fe400078ec0ff */
[----:B------:R-:W-:Y:S01]  /*0ca0*/  F2FP.BF16.F32.PACK_AB R24, R25, R24 ;  /* 0x000000181918723e */ /* 0x000fe200000010ff */
[----:B------:R-:W-:Y:S01]  /*0cb0*/  IMAD R6, R6, 0x48, R7 ;  /* 0x0000004806067824 */ /* 0x000fe200078e0207 */
[----:B------:R-:W-:-:S02]  /*0cc0*/  F2FP.BF16.F32.PACK_AB R25, R27, R26 ;  /* 0x0000001a1b19723e */ /* 0x000fc400000010ff */
[----:B------:R-:W-:Y:S01]  /*0cd0*/  F2FP.BF16.F32.PACK_AB R32, R33, R32 ;  /* 0x000000202120723e */ /* 0x000fe200000010ff */
[----:B------:R-:W-:Y:S01]  /*0ce0*/  IMAD R6, R17, 0x480, R6 ;  /* 0x0000048011067824 */ /* 0x000fe200078e0206 */
[----:B------:R-:W-:Y:S02]  /*0cf0*/  F2FP.BF16.F32.PACK_AB R26, R29, R28 ;  /* 0x0000001c1d1a723e */ /* 0x000fe400000010ff */
[----:B------:R-:W-:Y:S02]  /*0d00*/  F2FP.BF16.F32.PACK_AB R27, R31, R30 ;  /* 0x0000001e1f1b723e */ /* 0x000fe400000010ff */
[----:B------:R-:W-:Y:S02]  /*0d10*/  F2FP.BF16.F32.PACK_AB R33, R35, R34 ;  /* 0x000000222321723e */ /* 0x000fe400000010ff */
[----:B------:R-:W-:Y:S02]  /*0d20*/  F2FP.BF16.F32.PACK_AB R40, R41, R40 ;  /* 0x000000282928723e */ /* 0x000fe400000010ff */
[----:B------:R-:W-:Y:S01]  /*0d30*/  LEA R20, R6, UR5, 0x1 ;  /* 0x0000000506147c11 */ /* 0x000fe2000f8e08ff */
[----:B------:R-:W-:Y:S01]  /*0d40*/  BAR.SYNC.DEFER_BLOCKING 0x0 ;  /* 0x0000000000007b1d */ /* 0x000fe20000010000 */
[----:B------:R-:W-:-:S02]  /*0d50*/  F2FP.BF16.F32.PACK_AB R34, R37, R36 ;  /* 0x000000242522723e */ /* 0x000fc400000010ff */
[----:B------:R-:W-:Y:S02]  /*0d60*/  F2FP.BF16.F32.PACK_AB R35, R39, R38 ;  /* 0x000000262723723e */ /* 0x000fe400000010ff */
[----:B------:R-:W-:-:S03]  /*0d70*/  F2FP.BF16.F32.PACK_AB R41, R43, R42 ;  /* 0x0000002a2b29723e */ /* 0x000fc600000010ff */
[----:B------:R-:W1:Y:S01]  /*0d80*/  LDC.64 R6, c[0x0][0x220] ;  /* 0x00008800ff067b82 */ /* 0x000e620000000a00 */
[----:B------:R-:W-:Y:S02]  /*0d90*/  F2FP.BF16.F32.PACK_AB R48, R49, R48 ;  /* 0x000000303130723e */ /* 0x000fe400000010ff */
[----:B------:R-:W-:Y:S02]  /*0da0*/  F2FP.BF16.F32.PACK_AB R42, R45, R44 ;  /* 0x0000002c2d2a723e */ /* 0x000fe400000010ff */
[----:B------:R-:W-:Y:S02]  /*0db0*/  F2FP.BF16.F32.PACK_AB R43, R47, R46 ;  /* 0x0000002e2f2b723e */ /* 0x000fe400000010ff */
[----:B------:R-:W-:Y:S02]  /*0dc0*/  F2FP.BF16.F32.PACK_AB R49, R51, R50 ;  /* 0x000000323331723e */ /* 0x000fe400000010ff */
[----:B------:R-:W-:Y:S02]  /*0dd0*/  F2FP.BF16.F32.PACK_AB R50, R53, R52 ;  /* 0x000000343532723e */ /* 0x000fe400000010ff */
[----:B------:R-:W-:-:S02]  /*0de0*/  F2FP.BF16.F32.PACK_AB R51, R55, R54 ;  /* 0x000000363733723e */ /* 0x000fc400000010ff */
[----:B------:R-:W-:Y:S02]  /*0df0*/  SHF.R.U32.HI R8, RZ, 0x3, R0 ;  /* 0x00000003ff087819 */ /* 0x000fe40000011600 */
[----:B------:R-:W-:Y:S02]  /*0e00*/  LOP3.LUT R3, R3, 0x38, R4, 0xf8, !PT ;  /* 0x0000003803037812 */ /* 0x000fe400078ef804 */
[----:B------:R-:W-:Y:S01]  /*0e10*/  SGXT.U32 R5, R8, 0x2 ;  /* 0x000000020805781a */ /* 0x000fe20000000000 */
[----:B------:R-:W-:Y:S01]  /*0e20*/  STSM.16.M88.4 [R20], R24 ;  /* 0x0000001814007844 */ /* 0x000fe20000000200 */
[----:B------:R-:W-:Y:S01]  /*0e30*/  IMAD.SHL.U32 R8, R17, 0x4, RZ ;  /* 0x0000000411087824 */ /* 0x000fe200078e00ff */
[----:B------:R-:W-:Y:S02]  /*0e40*/  ISETP.GE.AND P0, PT, R3, 0x3000, PT ;  /* 0x000030000300780c */ /* 0x000fe40003f06270 */
[----:B------:R-:W-:Y:S02]  /*0e50*/  STSM.16.M88.4 [R20+0x20], R32 ;  /* 0x0000202014007844 */ /* 0x000fe40000000200 */
[----:B------:R-:W-:-:S02]  /*0e60*/  LOP3.LUT R8, R8, R5, RZ, 0xfc, !PT ;  /* 0x0000000508087212 */ /* 0x000fc400078efcff */
[----:B------:R-:W-:Y:S01]  /*0e70*/  STSM.16.M88.4 [R20+0x40], R40 ;  /* 0x0000402814007844 */ /* 0x000fe20000000200 */
[----:B------:R-:W-:-:S03]  /*0e80*/  LOP3.LUT R5, R4, 0x38, RZ, 0xc0, !PT ;  /* 0x0000003804057812 */ /* 0x000fc600078ec0ff */
[----:B------:R2:W-:Y:S02]  /*0e90*/  STSM.16.M88.4 [R20+0x60], R48 ;  /* 0x0000603014007844 */ /* 0x0005e40000000200 */
[----:B------:R-:W-:-:S05]  /*0ea0*/  IMAD R5, R8, 0x48, R5 ;  /* 0x0000004808057824 */ /* 0x000fca00078e0205 */
[----:B------:R-:W-:Y:S01]  /*0eb0*/  LEA R22, R5, UR5, 0x1 ;  /* 0x0000000505167c11 */ /* 0x000fe2000f8e08ff */
[----:B------:R-:W-:Y:S01]  /*0ec0*/  BAR.SYNC.DEFER_BLOCKING 0x0 ;  /* 0x0000000000007b1d */ /* 0x000fe20000010000 */
[----:B------:R-:W-:-:S04]  /*0ed0*/  SHF.R.U32.HI R5, RZ, 0x3, R0 ;  /* 0x00000003ff057819 */ /* 0x000fc80000011600 */
[----:B------:R-:W-:-:S04]  /*0ee0*/  SGXT.U32 R5, R5, 0x4 ;  /* 0x000000040505781a */ /* 0x000fc80000000000 */
[----:B------:R-:W-:-:S04]  /*0ef0*/  LOP3.LUT R2, R5, R2, RZ, 0xfc, !PT ;  /* 0x0000000205027212 */ /* 0x000fc800078efcff */
[C---:B------:R-:W-:Y:S01]  /*0f00*/  LOP3.LUT R4, R2.reuse, 0x10, RZ, 0xfc, !PT ;  /* 0x0000001002047812 */ /* 0x040fe200078efcff */
[C---:B------:R-:W-:Y:S01]  /*0f10*/  IMAD R23, R2.reuse, 0x3000, R3 ;  /* 0x0000300002177824 */ /* 0x040fe200078e0203 */
[C---:B------:R-:W-:Y:S02]  /*0f20*/  LOP3.LUT R0, R2.reuse, 0x20, RZ, 0xfc, !PT ;  /* 0x0000002002007812 */ /* 0x040fe400078efcff */
[C---:B------:R-:W-:Y:S01]  /*0f30*/  ISETP.LT.AND P1, PT, R2.reuse, 0x1000, !P0 ;  /* 0x000010000200780c */ /* 0x040fe20004721270 */
[C---:B------:R-:W-:Y:S01]  /*0f40*/  VIADD R5, R23.reuse, 0x30000 ;  /* 0x0003000017057836 */ /* 0x040fe20000000000 */
[----:B------:R-:W-:Y:S01]  /*0f50*/  LOP3.LUT R2, R2, 0x30, RZ, 0xfc, !PT ;  /* 0x0000003002027812 */ /* 0x000fe200078efcff */
[----:B------:R-:W-:Y:S01]  /*0f60*/  VIADD R21, R23, 0x60000 ;  /* 0x0006000017157836 */ /* 0x000fe20000000000 */
[----:B------:R-:W-:Y:S01]  /*0f70*/  ISETP.LT.AND P2, PT, R4, 0x1000, !P0 ;  /* 0x000010000400780c */ /* 0x000fe20004741270 */
[--C-:B-1----:R-:W-:Y:S01]  /*0f80*/  IMAD.WIDE R4, R5, 0x2, R6.reuse ;  /* 0x0000000205047825 */ /* 0x102fe200078e0206 */
[----:B------:R-:W-:Y:S01]  /*0f90*/  ISETP.LT.AND P3, PT, R0, 0x1000, !P0 ;  /* 0x000010000000780c */ /* 0x000fe20004761270 */
[----:B------:R-:W1:Y:S01]  /*0fa0*/  LDS.128 R16, [R22] ;  /* 0x0000000016107984 */ /* 0x000e620000000c00 */
[----:B------:R-:W-:Y:S01]  /*0fb0*/  ISETP.LT.AND P0, PT, R2, 0x1000, !P0 ;  /* 0x000010000200780c */ /* 0x000fe20004701270 */
[----:B------:R-:W-:-:S02]  /*0fc0*/  IMAD.WIDE R2, R23, 0x2, R6 ;  /* 0x0000000217027825 */ /* 0x000fc400078e0206 */
[----:B------:R-:W3:Y:S02]  /*0fd0*/  LDS.128 R12, [R22+0x900] ;  /* 0x00090000160c7984 */ /* 0x000ee40000000c00 */
[----:B--2---:R-:W-:Y:S02]  /*0fe0*/  IMAD.WIDE R20, R21, 0x2, R6 ;  /* 0x0000000215147825 */ /* 0x004fe400078e0206 */
[----:B------:R-:W2:Y:S04]  /*0ff0*/  LDS.128 R8, [R22+0x1200] ;  /* 0x0012000016087984 */ /* 0x000ea80000000c00 */
[----:B-1----:R1:W-:Y:S04]  /*1000*/  @P1 STG.E.128 desc[UR16][R2.64], R16 ;  /* 0x0000001002001986 */ /* 0x0023e8000c101d10 */
[----:B---3--:R1:W-:Y:S04]  /*1010*/  @P2 STG.E.128 desc[UR16][R4.64], R12 ;  /* 0x0000000c04002986 */ /* 0x0083e8000c101d10 */
[----:B--2---:R1:W-:Y:S01]  /*1020*/  @P3 STG.E.128 desc[UR16][R20.64], R8 ;  /* 0x0000000814003986 */ /* 0x0043e2000c101d10 */
[----:B------:R-:W-:Y:S05]  /*1030*/  @!P0 EXIT ;  /* 0x000000000000894d */ /* 0x000fea0003800000 */
[----:B-1----:R-:W1:Y:S01]  /*1040*/  LDS.128 R8, [R22+0x1b00] ;  /* 0x001b000016087984 */ /* 0x002e620000000c00 */
[----:B------:R-:W-:-:S04]  /*1050*/  VIADD R23, R23, 0x90000 ;  /* 0x0009000017177836 */ /* 0x000fc80000000000 */
[----:B------:R-:W-:-:S05]  /*1060*/  IMAD.WIDE R6, R23, 0x2, R6 ;  /* 0x0000000217067825 */ /* 0x000fca00078e0206 */
[----:B-1----:R-:W-:Y:S01]  /*1070*/  STG.E.128 desc[UR16][R6.64], R8 ;  /* 0x0000000806007986 */ /* 0x002fe2000c101d10 */
[----:B------:R-:W-:Y:S05]  /*1080*/  EXIT ;  /* 0x000000000000794d */ /* 0x000fea0003800000 */
.L_x_1:
[----:B------:R-:W-:-:S00]  /*1090*/  BRA `(.L_x_1) ;  /* 0xfffffffc00fc7947 */ /* 0x000fc0000383ffff */
[----:B------:R-:W-:-:S00]  /*10a0*/  NOP ;  /* 0x0000000000007918 */ /* 0x000fc00000000000 */
        /* <DEDUP_REMOVED lines=13> */
.L_x_2:


//--------------------- .nv.shared.triton_mm      --------------------------
	.section	.nv.shared.triton_mm,"aw",@nobits
	.sectionflags	@""
	.align	16
	.zero		1024


//--------------------- .nv.constant0.triton_mm   --------------------------
	.section	.nv.constant0.triton_mm,"a",@progbits
	.sectionflags	@""
	.align	4
.nv.constant0.triton_mm:
	.zero		552
